	.headerflags	@"EF_CUDA_TEXMODE_UNIFIED EF_CUDA_64BIT_ADDRESS EF_CUDA_ACCELERATORS EF_CUDA_SM90 EF_CUDA_VIRTUAL_SM(EF_CUDA_SM90)"
	.elftype	@"ET_EXEC"


//--------------------- .nv.info                  --------------------------
	.section	.nv.info,"",@"SHT_CUDA_INFO"
	.align	4


	//----- nvinfo : EIATTR_REGCOUNT
	.align		4
        /*0000*/ 	.byte	0x04, 0x2f
        /*0002*/ 	.short	(.L_3 - .L_2)
	.align		4
.L_2:
        /*0004*/ 	.word	index@(triton_poi_fused__native_batch_norm_legit_no_training_add_convolution_13)
        /*0008*/ 	.word	0x00000019


	//----- nvinfo : EIATTR_MIN_STACK_SIZE
	.align		4
.L_3:
        /*000c*/ 	.byte	0x04, 0x12
        /*000e*/ 	.short	(.L_5 - .L_4)
	.align		4
.L_4:
        /*0010*/ 	.word	index@(triton_poi_fused__native_batch_norm_legit_no_training_add_convolution_13)
        /*0014*/ 	.word	0x00000000


	//----- nvinfo : EIATTR_FRAME_SIZE
	.align		4
.L_5:
        /*0018*/ 	.byte	0x04, 0x11
        /*001a*/ 	.short	(.L_7 - .L_6)
	.align		4
.L_6:
        /*001c*/ 	.word	index@(triton_poi_fused__native_batch_norm_legit_no_training_add_convolution_13)
        /*0020*/ 	.word	0x00000000


	//----- nvinfo : EIATTR_MIN_STACK_SIZE
	.align		4
.L_7:
        /*0024*/ 	.byte	0x04, 0x12
        /*0026*/ 	.short	(.L_9 - .L_8)
	.align		4
.L_8:
        /*0028*/ 	.word	index@(triton_poi_fused__native_batch_norm_legit_no_training_add_convolution_13)
        /*002c*/ 	.word	0x00000000
.L_9:


//--------------------- .nv.info.triton_poi_fused__native_batch_norm_legit_no_training_add_convolution_13 --------------------------
	.section	.nv.info.triton_poi_fused__native_batch_norm_legit_no_training_add_convolution_13,"",@"SHT_CUDA_INFO"
	.sectionflags	@""
	.align	4


	//----- nvinfo : EIATTR_CUDA_API_VERSION
	.align		4
        /*0000*/ 	.byte	0x04, 0x37
        /*0002*/ 	.short	(.L_11 - .L_10)
.L_10:
        /*0004*/ 	.word	0x0000007c


	//----- nvinfo : EIATTR_KPARAM_INFO
	.align		4
.L_11:
        /*0008*/ 	.byte	0x04, 0x17
        /*000a*/ 	.short	(.L_13 - .L_12)
.L_12:
        /*000c*/ 	.word	0x00000000
        /*0010*/ 	.short	0x0007
        /*0012*/ 	.short	0x0038
        /*0014*/ 	.byte	0x00, 0xf0, 0x11, 0x00


	//----- nvinfo : EIATTR_KPARAM_INFO
	.align		4
.L_13:
        /*0018*/ 	.byte	0x04, 0x17
        /*001a*/ 	.short	(.L_15 - .L_14)
.L_14:
        /*001c*/ 	.word	0x00000000
        /*0020*/ 	.short	0x0006
        /*0022*/ 	.short	0x0030
        /*0024*/ 	.byte	0x00, 0xf4, 0x21, 0x00


	//----- nvinfo : EIATTR_KPARAM_INFO
	.align		4
.L_15:
        /*0028*/ 	.byte	0x04, 0x17
        /*002a*/ 	.short	(.L_17 - .L_16)
.L_16:
        /*002c*/ 	.word	0x00000000
        /*0030*/ 	.short	0x0005
        /*0032*/ 	.short	0x0028
        /*0034*/ 	.byte	0x00, 0xf4, 0x21, 0x00


	//----- nvinfo : EIATTR_KPARAM_INFO
	.align		4
.L_17:
        /*0038*/ 	.byte	0x04, 0x17
        /*003a*/ 	.short	(.L_19 - .L_18)
.L_18:
        /*003c*/ 	.word	0x00000000
        /*0040*/ 	.short	0x0004
        /*0042*/ 	.short	0x0020
        /*0044*/ 	.byte	0x00, 0xf4, 0x21, 0x00


	//----- nvinfo : EIATTR_KPARAM_INFO
	.align		4
.L_19:
        /*0048*/ 	.byte	0x04, 0x17
        /*004a*/ 	.short	(.L_21 - .L_20)
.L_20:
        /*004c*/ 	.word	0x00000000
        /*0050*/ 	.short	0x0003
        /*0052*/ 	.short	0x0018
        /*0054*/ 	.byte	0x00, 0xf4, 0x21, 0x00


	//----- nvinfo : EIATTR_KPARAM_INFO
	.align		4
.L_21:
        /*0058*/ 	.byte	0x04, 0x17
        /*005a*/ 	.short	(.L_23 - .L_22)
.L_22:
        /*005c*/ 	.word	0x00000000
        /*0060*/ 	.short	0x0002
        /*0062*/ 	.short	0x0010
        /*0064*/ 	.byte	0x00, 0xf4, 0x21, 0x00


	//----- nvinfo : EIATTR_KPARAM_INFO
	.align		4
.L_23:
        /*0068*/ 	.byte	0x04, 0x17
        /*006a*/ 	.short	(.L_25 - .L_24)
.L_24:
        /*006c*/ 	.word	0x00000000
        /*0070*/ 	.short	0x0001
        /*0072*/ 	.short	0x0008
        /*0074*/ 	.byte	0x00, 0xf4, 0x21, 0x00


	//----- nvinfo : EIATTR_KPARAM_INFO
	.align		4
.L_25:
        /*0078*/ 	.byte	0x04, 0x17
        /*007a*/ 	.short	(.L_27 - .L_26)
.L_26:
        /*007c*/ 	.word	0x00000000
        /*0080*/ 	.short	0x0000
        /*0082*/ 	.short	0x0000
        /*0084*/ 	.byte	0x00, 0xf4, 0x21, 0x00


	//----- nvinfo : EIATTR_SPARSE_MMA_MASK
	.align		4
.L_27:
        /*0088*/ 	.byte	0x03, 0x50
        /*008a*/ 	.short	0x0000


	//----- nvinfo : EIATTR_MAXREG_COUNT
	.align		4
        /*008c*/ 	.byte	0x03, 0x1b
        /*008e*/ 	.short	0x00ff


	//----- nvinfo : EIATTR_EXIT_INSTR_OFFSETS
	.align		4
        /*0090*/ 	.byte	0x04, 0x1c
        /*0092*/ 	.short	(.L_29 - .L_28)


	//   ....[0]....
.L_28:
        /*0094*/ 	.word	0x00000420


	//----- nvinfo : EIATTR_REQNTID
	.align		4
.L_29:
        /*0098*/ 	.byte	0x04, 0x10
        /*009a*/ 	.short	(.L_31 - .L_30)
.L_30:
        /*009c*/ 	.word	0x00000100
        /*00a0*/ 	.word	0x00000001
        /*00a4*/ 	.word	0x00000001


	//----- nvinfo : EIATTR_CBANK_PARAM_SIZE
	.align		4
.L_31:
        /*00a8*/ 	.byte	0x03, 0x19
        /*00aa*/ 	.short	0x003c


	//----- nvinfo : EIATTR_PARAM_CBANK
	.align		4
        /*00ac*/ 	.byte	0x04, 0x0a
        /*00ae*/ 	.short	(.L_33 - .L_32)
	.align		4
.L_32:
        /*00b0*/ 	.word	index@(.nv.constant0.triton_poi_fused__native_batch_norm_legit_no_training_add_convolution_13)
        /*00b4*/ 	.short	0x0210
        /*00b6*/ 	.short	0x003c


	//----- nvinfo : EIATTR_SW_WAR
	.align		4
.L_33:
        /*00b8*/ 	.byte	0x04, 0x36
        /*00ba*/ 	.short	(.L_35 - .L_34)
.L_34:
        /*00bc*/ 	.word	0x00000008
.L_35:


//--------------------- .nv.callgraph             --------------------------
	.section	.nv.callgraph,"",@"SHT_CUDA_CALLGRAPH"
	.align	4
	.sectionentsize	8
	.align		4
        /*0000*/ 	.word	0x00000000
	.align		4
        /*0004*/ 	.word	0xffffffff
	.align		4
        /*0008*/ 	.word	0x00000000
	.align		4
        /*000c*/ 	.word	0xfffffffe
	.align		4
        /*0010*/ 	.word	0x00000000
	.align		4
        /*0014*/ 	.word	0xfffffffd
	.align		4
        /*0018*/ 	.word	0x00000000
	.align		4
        /*001c*/ 	.word	0xfffffffc


//--------------------- .nv.constant4             --------------------------
	.section	.nv.constant4,"a",@progbits
	.align	8
	.align		8
.nv.constant4:
        /*0000*/ 	.dword	_$_str
	.align		8
        /*0008*/ 	.dword	_$_str_$_2


//--------------------- .text.triton_poi_fused__native_batch_norm_legit_no_training_add_convolution_13 --------------------------
	.section	.text.triton_poi_fused__native_batch_norm_legit_no_training_add_convolution_13,"ax",@progbits
	.align	128
        .global         triton_poi_fused__native_batch_norm_legit_no_training_add_convolution_13
        .type           triton_poi_fused__native_batch_norm_legit_no_training_add_convolution_13,@function
        .size           triton_poi_fused__native_batch_norm_legit_no_training_add_convolution_13,(.L_x_1 - triton_poi_fused__native_batch_norm_legit_no_training_add_convolution_13)
        .other          triton_poi_fused__native_batch_norm_legit_no_training_add_convolution_13,@"STO_CUDA_ENTRY STV_DEFAULT"
triton_poi_fused__native_batch_norm_legit_no_training_add_convolution_13:
.text.triton_poi_fused__native_batch_norm_legit_no_training_add_convolution_13:
[----:B------:R-:W-:Y:S01]  /*0000*/  LDC R1, c[0x0][0x28] ;  /* 0x00000a00ff017b82 */ /* 0x000fe20000000800 */
[----:B------:R-:W1:Y:S07]  /*0010*/  S2R R0, SR_TID.X ;  /* 0x0000000000007919 */ /* 0x000e6e0000002100 */
[----:B------:R-:W2:Y:S01]  /*0020*/  LDC.64 R6, c[0x0][0x230] ;  /* 0x00008c00ff067b82 */ /* 0x000ea20000000a00 */
[----:B------:R-:W-:Y:S01]  /*0030*/  ULDC.64 UR4, c[0x0][0x208] ;  /* 0x0000820000047ab9 */ /* 0x000fe20000000a00 */
[----:B------:R-:W3:Y:S06]  /*0040*/  S2R R5, SR_CTAID.X ;  /* 0x0000000000057919 */ /* 0x000eec0000002500 */
[----:B------:R-:W4:Y:S08]  /*0050*/  LDC.64 R10, c[0x0][0x220] ;  /* 0x00008800ff0a7b82 */ /* 0x000f300000000a00 */
[----:B------:R-:W5:Y:S08]  /*0060*/  LDC.64 R18, c[0x0][0x238] ;  /* 0x00008e00ff127b82 */ /* 0x000f700000000a00 */
[----:B------:R-:W5:Y:S01]  /*0070*/  LDC.64 R16, c[0x0][0x240] ;  /* 0x00009000ff107b82 */ /* 0x000f620000000a00 */
[----:B-1----:R-:W-:-:S07]  /*0080*/  SHF.L.U32 R0, R0, 0x1, RZ ;  /* 0x0000000100007819 */ /* 0x002fce00000006ff */
[----:B------:R-:W1:Y:S01]  /*0090*/  LDC.64 R12, c[0x0][0x218] ;  /* 0x00008600ff0c7b82 */ /* 0x000e620000000a00 */
[----:B---3--:R-:W-:Y:S02]  /*00a0*/  SHF.R.S32.HI R3, RZ, 0x16, R5 ;  /* 0x00000016ff037819 */ /* 0x008fe40000011405 */
[----:B------:R-:W-:Y:S02]  /*00b0*/  LOP3.LUT R0, R0, 0x1fe, RZ, 0xc0, !PT ;  /* 0x000001fe00007812 */ /* 0x000fe400078ec0ff */
[----:B------:R-:W-:Y:S02]  /*00c0*/  SGXT R3, R3, 0x1 ;  /* 0x000000010303781a */ /* 0x000fe40000000200 */
[----:B------:R-:W-:Y:S02]  /*00d0*/  LEA R0, R5, R0, 0x9 ;  /* 0x0000000005007211 */ /* 0x000fe400078e48ff */
[----:B------:R-:W3:Y:S02]  /*00e0*/  LDC.64 R4, c[0x0][0x228] ;  /* 0x00008a00ff047b82 */ /* 0x000ee40000000a00 */
[----:B------:R-:W-:-:S04]  /*00f0*/  LEA.HI R3, R3, R0, RZ, 0x9 ;  /* 0x0000000003037211 */ /* 0x000fc800078f48ff */
[----:B------:R-:W-:-:S04]  /*0100*/  LOP3.LUT R3, R3, 0xfffffe00, RZ, 0xc0, !PT ;  /* 0xfffffe0003037812 */ /* 0x000fc800078ec0ff */
[----:B------:R-:W-:Y:S02]  /*0110*/  IADD3 R14, R0, -R3, RZ ;  /* 0x80000003000e7210 */ /* 0x000fe40007ffe0ff */
[----:B------:R-:W1:Y:S03]  /*0120*/  LDC.64 R2, c[0x0][0x210] ;  /* 0x00008400ff027b82 */ /* 0x000e660000000a00 */
[----:B--2---:R-:W-:-:S06]  /*0130*/  IMAD.WIDE R6, R14, 0x4, R6 ;  /* 0x000000040e067825 */ /* 0x004fcc00078e0206 */
[----:B------:R-:W2:Y:S01]  /*0140*/  LDG.E.EL.64 R6, desc[UR4][R6.64] ;  /* 0x0000000406067981 */ /* 0x000ea2000c2e1b00 */
[----:B----4-:R-:W-:-:S04]  /*0150*/  IMAD.WIDE R10, R14, 0x4, R10 ;  /* 0x000000040e0a7825 */ /* 0x010fc800078e020a */
[C---:B---3--:R-:W-:Y:S02]  /*0160*/  IMAD.WIDE R4, R14.reuse, 0x4, R4 ;  /* 0x000000040e047825 */ /* 0x048fe400078e0204 */
[----:B------:R-:W3:Y:S02]  /*0170*/  LDG.E.EL.64 R10, desc[UR4][R10.64] ;  /* 0x000000040a0a7981 */ /* 0x000ee4000c2e1b00 */
[----:B-----5:R-:W-:Y:S02]  /*0180*/  IMAD.WIDE R20, R14, 0x4, R18 ;  /* 0x000000040e147825 */ /* 0x020fe400078e0212 */
[----:B------:R-:W4:Y:S02]  /*0190*/  LDG.E.EL.64 R4, desc[UR4][R4.64] ;  /* 0x0000000404047981 */ /* 0x000f24000c2e1b00 */
[----:B01----:R-:W-:-:S05]  /*01a0*/  IMAD.WIDE R2, R0, 0x4, R2 ;  /* 0x0000000400027825 */ /* 0x003fca00078e0202 */
[----:B------:R-:W3:Y:S01]  /*01b0*/  LDG.E.64 R8, desc[UR4][R2.64] ;  /* 0x0000000402087981 */ /* 0x000ee2000c1e1b00 */
[----:B------:R-:W-:-:S03]  /*01c0*/  IMAD.WIDE R18, R14, 0x4, R16 ;  /* 0x000000040e127825 */ /* 0x000fc600078e0210 */
[----:B------:R0:W5:Y:S01]  /*01d0*/  LDG.E.EL.64 R14, desc[UR4][R20.64] ;  /* 0x00000004140e7981 */ /* 0x000162000c2e1b00 */
[----:B------:R-:W-:-:S03]  /*01e0*/  IMAD.WIDE R12, R0, 0x4, R12 ;  /* 0x00000004000c7825 */ /* 0x000fc600078e020c */
[----:B------:R-:W5:Y:S04]  /*01f0*/  LDG.E.EL.64 R18, desc[UR4][R18.64] ;  /* 0x0000000412127981 */ /* 0x000f68000c2e1b00 */
[----:B------:R-:W3:Y:S01]  /*0200*/  LDG.E.64 R16, desc[UR4][R12.64] ;  /* 0x000000040c107981 */ /* 0x000ee2000c1e1b00 */
[----:B0-----:R-:W-:Y:S01]  /*0210*/  HFMA2.MMA R21, -RZ, RZ, 1.625, 0 ;  /* 0x3e800000ff157435 */ /* 0x001fe200000001ff */
[----:B--2---:R-:W-:Y:S01]  /*0220*/  FADD R6, R6, 9.9999997473787516356e-06 ;  /* 0x3727c5ac06067421 */ /* 0x004fe20000000000 */
[----:B------:R-:W-:-:S03]  /*0230*/  FADD R7, R7, 9.9999997473787516356e-06 ;  /* 0x3727c5ac07077421 */ /* 0x000fc60000000000 */
[----:B------:R-:W0:Y:S08]  /*0240*/  MUFU.SQRT R0, R6 ;  /* 0x0000000600007308 */ /* 0x000e300000002000 */
[----:B------:R-:W1:Y:S01]  /*0250*/  MUFU.SQRT R22, R7 ;  /* 0x0000000700167308 */ /* 0x000e620000002000 */
[C---:B0-----:R-:W-:Y:S02]  /*0260*/  FSETP.GT.AND P0, PT, R0.reuse, 8.50705917302346158658e+37, PT ;  /* 0x7e8000000000780b */ /* 0x041fe40003f04000 */
[----:B------:R-:W-:-:S02]  /*0270*/  FSETP.GEU.AND P2, PT, R0, 1.175494350822287508e-38, PT ;  /* 0x008000000000780b */ /* 0x000fc40003f4e000 */
[C---:B-1----:R-:W-:Y:S02]  /*0280*/  FSETP.GT.AND P1, PT, R22.reuse, 8.50705917302346158658e+37, PT ;  /* 0x7e8000001600780b */ /* 0x042fe40003f24000 */
[----:B------:R-:W-:-:S07]  /*0290*/  FSETP.GEU.AND P3, PT, R22, 1.175494350822287508e-38, PT ;  /* 0x008000001600780b */ /* 0x000fce0003f6e000 */
[----:B------:R-:W-:-:S04]  /*02a0*/  @P0 FMUL R0, R0, 0.25 ;  /* 0x3e80000000000820 */ /* 0x000fc80000400000 */
[----:B------:R-:W-:Y:S01]  /*02b0*/  @!P2 FMUL R0, R0, 16777216 ;  /* 0x4b8000000000a820 */ /* 0x000fe20000400000 */
[----:B------:R-:W-:-:S04]  /*02c0*/  @P1 FMUL R22, R22, 0.25 ;  /* 0x3e80000016161820 */ /* 0x000fc80000400000 */
[----:B------:R-:W-:Y:S01]  /*02d0*/  @!P3 FMUL R22, R22, 16777216 ;  /* 0x4b8000001616b820 */ /* 0x000fe20000400000 */
[----:B------:R-:W0:Y:S01]  /*02e0*/  MUFU.RCP R0, R0 ;  /* 0x0000000000007308 */ /* 0x000e220000001000 */
[----:B------:R-:W-:-:S07]  /*02f0*/  FSEL R7, R21, 1, P0 ;  /* 0x3f80000015077808 */ /* 0x000fce0000000000 */
[----:B------:R-:W1:Y:S01]  /*0300*/  MUFU.RCP R22, R22 ;  /* 0x0000001600167308 */ /* 0x000e620000001000 */
[----:B------:R-:W-:Y:S01]  /*0310*/  FSEL R21, R21, 1, P1 ;  /* 0x3f80000015157808 */ /* 0x000fe20000800000 */
[----:B------:R-:W-:Y:S01]  /*0320*/  @!P2 FMUL R7, R7, 16777216 ;  /* 0x4b8000000707a820 */ /* 0x000fe20000400000 */
[----:B---3--:R-:W-:Y:S01]  /*0330*/  FADD R8, R8, R10 ;  /* 0x0000000a08087221 */ /* 0x008fe20000000000 */
[----:B------:R-:W-:Y:S02]  /*0340*/  FADD R9, R9, R11 ;  /* 0x0000000b09097221 */ /* 0x000fe40000000000 */
[----:B------:R-:W-:Y:S01]  /*0350*/  @!P3 FMUL R21, R21, 16777216 ;  /* 0x4b8000001515b820 */ /* 0x000fe20000400000 */
[----:B0-----:R-:W-:Y:S01]  /*0360*/  FMUL R7, R0, R7 ;  /* 0x0000000700077220 */ /* 0x001fe20000400000 */
[----:B----4-:R-:W-:Y:S01]  /*0370*/  FADD R4, -R4, R8 ;  /* 0x0000000804047221 */ /* 0x010fe20000000100 */
[----:B------:R-:W-:Y:S01]  /*0380*/  FADD R5, -R5, R9 ;  /* 0x0000000905057221 */ /* 0x000fe20000000100 */
[----:B-1----:R-:W-:-:S02]  /*0390*/  FMUL R0, R22, R21 ;  /* 0x0000001516007220 */ /* 0x002fc40000400000 */
[----:B------:R-:W-:Y:S02]  /*03a0*/  FMUL R7, R4, R7 ;  /* 0x0000000704077220 */ /* 0x000fe40000400000 */
[----:B------:R-:W-:Y:S02]  /*03b0*/  FMUL R0, R5, R0 ;  /* 0x0000000005007220 */ /* 0x000fe40000400000 */
[----:B-----5:R-:W-:Y:S02]  /*03c0*/  FFMA R7, R14, R7, R18 ;  /* 0x000000070e077223 */ /* 0x020fe40000000012 */
[----:B------:R-:W-:Y:S02]  /*03d0*/  FFMA R0, R15, R0, R19 ;  /* 0x000000000f007223 */ /* 0x000fe40000000013 */
[----:B------:R-:W-:Y:S02]  /*03e0*/  FADD R16, R16, R7 ;  /* 0x0000000710107221 */ /* 0x000fe40000000000 */
[----:B------:R-:W-:Y:S01]  /*03f0*/  FADD R17, R17, R0 ;  /* 0x0000000011117221 */ /* 0x000fe20000000000 */
[----:B------:R-:W-:Y:S04]  /*0400*/  STG.E.64 desc[UR4][R2.64], R8 ;  /* 0x0000000802007986 */ /* 0x000fe8000c101b04 */
[----:B------:R-:W-:Y:S01]  /*0410*/  STG.E.64 desc[UR4][R12.64], R16 ;  /* 0x000000100c007986 */ /* 0x000fe2000c101b04 */
[----:B------:R-:W-:Y:S05]  /*0420*/  EXIT ;  /* 0x000000000000794d */ /* 0x000fea0003800000 */
.L_x_0:
[----:B------:R-:W-:-:S00]  /*0430*/  BRA `(.L_x_0) ;  /* 0xfffffffc00fc7947 */ /* 0x000fc0000383ffff */
[----:B------:R-:W-:-:S00]  /*0440*/  NOP ;  /* 0x0000000000007918 */ /* 0x000fc00000000000 */
        /* <DEDUP_REMOVED lines=11> */
.L_x_1:


//--------------------- .nv.global.init           --------------------------
	.section	.nv.global.init,"aw",@progbits
.nv.global.init:
	.type		_$_str,@object
	.size		_$_str,(_$_str_$_2 - _$_str)
_$_str:
        /*0000*/ 	.byte	0x5f, 0x5f, 0x43, 0x55, 0x44, 0x41, 0x5f, 0x46, 0x54, 0x5a, 0x00
	.type		_$_str_$_2,@object
	.size		_$_str_$_2,(.L_1 - _$_str_$_2)
_$_str_$_2:
        /*000b*/ 	.byte	0x5f, 0x5f, 0x43, 0x55, 0x44, 0x41, 0x5f, 0x50, 0x52, 0x45, 0x43, 0x5f, 0x53, 0x51, 0x52, 0x54
        /*001b*/ 	.byte	0x00
.L_1:


//--------------------- .nv.constant0.triton_poi_fused__native_batch_norm_legit_no_training_add_convolution_13 --------------------------
	.section	.nv.constant0.triton_poi_fused__native_batch_norm_legit_no_training_add_convolution_13,"a",@progbits
	.sectionflags	@""
	.align	4
.nv.constant0.triton_poi_fused__native_batch_norm_legit_no_training_add_convolution_13:
	.zero		588
